//
// Generated by NVIDIA NVVM Compiler
//
// Compiler Build ID: CL-36424714
// Cuda compilation tools, release 13.0, V13.0.88
// Based on NVVM 20.0.0
//

.version 9.0
.target sm_100
.address_size 64

	// .globl	_Z22min_dist_method_kernelP6uchar4mm
.const .align 8 .b8 cavg_const[768];
.const .align 4 .u32 nc_const;

.visible .entry _Z22min_dist_method_kernelP6uchar4mm(
	.param .u64 .ptr .align 1 _Z22min_dist_method_kernelP6uchar4mm_param_0,
	.param .u64 _Z22min_dist_method_kernelP6uchar4mm_param_1,
	.param .u64 _Z22min_dist_method_kernelP6uchar4mm_param_2
)
{
	.reg .pred 	%p<31>;
	.reg .b16 	%rs<8>;
	.reg .b32 	%r<90>;
	.reg .b64 	%rd<42>;
	.reg .b64 	%fd<186>;

	ld.param.u64 	%rd20, [_Z22min_dist_method_kernelP6uchar4mm_param_0];
	ld.param.u64 	%rd18, [_Z22min_dist_method_kernelP6uchar4mm_param_1];
	ld.param.u64 	%rd19, [_Z22min_dist_method_kernelP6uchar4mm_param_2];
	cvta.to.global.u64 	%rd1, %rd20;
	mov.u32 	%r29, %tid.x;
	mov.u32 	%r30, %ctaid.x;
	mov.u32 	%r31, %ntid.x;
	mad.lo.s32 	%r32, %r30, %r31, %r29;
	cvt.u64.u32 	%rd37, %r32;
	mov.u32 	%r33, %tid.y;
	mov.u32 	%r34, %ctaid.y;
	mov.u32 	%r35, %ntid.y;
	mad.lo.s32 	%r36, %r34, %r35, %r33;
	cvt.u64.u32 	%rd3, %r36;
	mov.u32 	%r37, %nctaid.x;
	mul.lo.s32 	%r38, %r31, %r37;
	cvt.u64.u32 	%rd4, %r38;
	mov.u32 	%r39, %nctaid.y;
	mul.lo.s32 	%r40, %r35, %r39;
	cvt.u64.u32 	%rd5, %r40;
	setp.le.u64 	%p1, %rd18, %rd37;
	@%p1 bra 	$L__BB0_23;
	ld.const.u32 	%r41, [nc_const];
	setp.gt.s32 	%p2, %r41, 1;
	@%p2 bra 	$L__BB0_2;
	bra.uni 	$L__BB0_19;
$L__BB0_2:
	ld.const.f64 	%fd1, [cavg_const+8];
	add.s32 	%r42, %r41, -1;
	add.s32 	%r2, %r41, -2;
	add.s32 	%r43, %r41, 7;
	and.b32  	%r44, %r43, 7;
	add.s32 	%r3, %r44, -1;
	add.s32 	%r45, %r41, 3;
	and.b32  	%r4, %r45, 3;
	and.b32  	%r5, %r42, 7;
	and.b32  	%r6, %r42, -8;
	and.b32  	%r7, %r43, 3;
	and.b32  	%r8, %r45, 1;
	mov.u64 	%rd35, cavg_const;
$L__BB0_3:
	setp.gt.u64 	%p6, %rd19, %rd3;
	@%p6 bra 	$L__BB0_5;
$L__BB0_4:
	add.s64 	%rd37, %rd37, %rd4;
	setp.lt.u64 	%p30, %rd37, %rd18;
	@%p30 bra 	$L__BB0_3;
	bra.uni 	$L__BB0_23;
$L__BB0_5:
	mov.u64 	%rd38, %rd3;
$L__BB0_6:
	setp.lt.u32 	%p7, %r2, 7;
	mad.lo.s64 	%rd24, %rd37, %rd19, %rd38;
	shl.b64 	%rd25, %rd24, 2;
	add.s64 	%rd9, %rd1, %rd25;
	.pragma "used_bytes_mask 7";
	ld.global.u32 	%r49, [%rd9];
	bfe.u32 	%r50, %r49, 0, 8;
	cvt.u16.u32 	%rs2, %r50;
	and.b16  	%rs3, %rs2, 255;
	bfe.u32 	%r51, %r49, 8, 8;
	cvt.u16.u32 	%rs4, %r51;
	and.b16  	%rs5, %rs4, 255;
	bfe.u32 	%r52, %r49, 16, 8;
	cvt.u16.u32 	%rs6, %r52;
	and.b16  	%rs7, %rs6, 255;
	cvt.rn.f64.u16 	%fd2, %rs3;
	ld.const.f64 	%fd13, [cavg_const];
	sub.f64 	%fd14, %fd2, %fd13;
	cvt.rn.f64.u16 	%fd3, %rs5;
	sub.f64 	%fd15, %fd3, %fd1;
	cvt.rn.f64.u16 	%fd4, %rs7;
	ld.const.f64 	%fd16, [cavg_const+16];
	sub.f64 	%fd17, %fd4, %fd16;
	mul.f64 	%fd18, %fd15, %fd15;
	fma.rn.f64 	%fd19, %fd14, %fd14, %fd18;
	fma.rn.f64 	%fd20, %fd17, %fd17, %fd19;
	neg.f64 	%fd184, %fd20;
	mov.b32 	%r89, 0;
	mov.b32 	%r84, 1;
	@%p7 bra 	$L__BB0_10;
	mov.u64 	%rd27, cavg_const;
	add.s64 	%rd39, %rd27, 104;
	mov.b32 	%r78, 0;
	mov.u32 	%r89, %r78;
$L__BB0_8:
	.pragma "nounroll";
	add.s32 	%r54, %r78, 1;
	ld.const.f64 	%fd21, [%rd39+-80];
	sub.f64 	%fd22, %fd2, %fd21;
	ld.const.f64 	%fd23, [%rd39+-72];
	sub.f64 	%fd24, %fd3, %fd23;
	ld.const.f64 	%fd25, [%rd39+-64];
	sub.f64 	%fd26, %fd4, %fd25;
	mul.f64 	%fd27, %fd24, %fd24;
	fma.rn.f64 	%fd28, %fd22, %fd22, %fd27;
	fma.rn.f64 	%fd29, %fd26, %fd26, %fd28;
	neg.f64 	%fd30, %fd29;
	setp.lt.f64 	%p8, %fd184, %fd30;
	selp.b32 	%r55, %r54, %r89, %p8;
	selp.f64 	%fd31, %fd30, %fd184, %p8;
	ld.const.f64 	%fd32, [%rd39+-56];
	sub.f64 	%fd33, %fd2, %fd32;
	ld.const.f64 	%fd34, [%rd39+-48];
	sub.f64 	%fd35, %fd3, %fd34;
	ld.const.f64 	%fd36, [%rd39+-40];
	sub.f64 	%fd37, %fd4, %fd36;
	mul.f64 	%fd38, %fd35, %fd35;
	fma.rn.f64 	%fd39, %fd33, %fd33, %fd38;
	fma.rn.f64 	%fd40, %fd37, %fd37, %fd39;
	neg.f64 	%fd41, %fd40;
	setp.lt.f64 	%p9, %fd31, %fd41;
	add.s32 	%r56, %r78, 2;
	selp.b32 	%r57, %r56, %r55, %p9;
	selp.f64 	%fd42, %fd41, %fd31, %p9;
	ld.const.f64 	%fd43, [%rd39+-32];
	sub.f64 	%fd44, %fd2, %fd43;
	ld.const.f64 	%fd45, [%rd39+-24];
	sub.f64 	%fd46, %fd3, %fd45;
	ld.const.f64 	%fd47, [%rd39+-16];
	sub.f64 	%fd48, %fd4, %fd47;
	mul.f64 	%fd49, %fd46, %fd46;
	fma.rn.f64 	%fd50, %fd44, %fd44, %fd49;
	fma.rn.f64 	%fd51, %fd48, %fd48, %fd50;
	neg.f64 	%fd52, %fd51;
	setp.lt.f64 	%p10, %fd42, %fd52;
	add.s32 	%r58, %r78, 3;
	selp.b32 	%r59, %r58, %r57, %p10;
	selp.f64 	%fd53, %fd52, %fd42, %p10;
	ld.const.f64 	%fd54, [%rd39+-8];
	sub.f64 	%fd55, %fd2, %fd54;
	ld.const.f64 	%fd56, [%rd39];
	sub.f64 	%fd57, %fd3, %fd56;
	ld.const.f64 	%fd58, [%rd39+8];
	sub.f64 	%fd59, %fd4, %fd58;
	mul.f64 	%fd60, %fd57, %fd57;
	fma.rn.f64 	%fd61, %fd55, %fd55, %fd60;
	fma.rn.f64 	%fd62, %fd59, %fd59, %fd61;
	neg.f64 	%fd63, %fd62;
	setp.lt.f64 	%p11, %fd53, %fd63;
	add.s32 	%r60, %r78, 4;
	selp.b32 	%r61, %r60, %r59, %p11;
	selp.f64 	%fd64, %fd63, %fd53, %p11;
	ld.const.f64 	%fd65, [%rd39+16];
	sub.f64 	%fd66, %fd2, %fd65;
	ld.const.f64 	%fd67, [%rd39+24];
	sub.f64 	%fd68, %fd3, %fd67;
	ld.const.f64 	%fd69, [%rd39+32];
	sub.f64 	%fd70, %fd4, %fd69;
	mul.f64 	%fd71, %fd68, %fd68;
	fma.rn.f64 	%fd72, %fd66, %fd66, %fd71;
	fma.rn.f64 	%fd73, %fd70, %fd70, %fd72;
	neg.f64 	%fd74, %fd73;
	setp.lt.f64 	%p12, %fd64, %fd74;
	add.s32 	%r62, %r78, 5;
	selp.b32 	%r63, %r62, %r61, %p12;
	selp.f64 	%fd75, %fd74, %fd64, %p12;
	ld.const.f64 	%fd76, [%rd39+40];
	sub.f64 	%fd77, %fd2, %fd76;
	ld.const.f64 	%fd78, [%rd39+48];
	sub.f64 	%fd79, %fd3, %fd78;
	ld.const.f64 	%fd80, [%rd39+56];
	sub.f64 	%fd81, %fd4, %fd80;
	mul.f64 	%fd82, %fd79, %fd79;
	fma.rn.f64 	%fd83, %fd77, %fd77, %fd82;
	fma.rn.f64 	%fd84, %fd81, %fd81, %fd83;
	neg.f64 	%fd85, %fd84;
	setp.lt.f64 	%p13, %fd75, %fd85;
	add.s32 	%r64, %r78, 6;
	selp.b32 	%r65, %r64, %r63, %p13;
	selp.f64 	%fd86, %fd85, %fd75, %p13;
	ld.const.f64 	%fd87, [%rd39+64];
	sub.f64 	%fd88, %fd2, %fd87;
	ld.const.f64 	%fd89, [%rd39+72];
	sub.f64 	%fd90, %fd3, %fd89;
	ld.const.f64 	%fd91, [%rd39+80];
	sub.f64 	%fd92, %fd4, %fd91;
	mul.f64 	%fd93, %fd90, %fd90;
	fma.rn.f64 	%fd94, %fd88, %fd88, %fd93;
	fma.rn.f64 	%fd95, %fd92, %fd92, %fd94;
	neg.f64 	%fd96, %fd95;
	setp.lt.f64 	%p14, %fd86, %fd96;
	add.s32 	%r66, %r78, 7;
	selp.b32 	%r67, %r66, %r65, %p14;
	selp.f64 	%fd97, %fd96, %fd86, %p14;
	ld.const.f64 	%fd98, [%rd39+88];
	sub.f64 	%fd99, %fd2, %fd98;
	ld.const.f64 	%fd100, [%rd39+96];
	sub.f64 	%fd101, %fd3, %fd100;
	ld.const.f64 	%fd102, [%rd39+104];
	sub.f64 	%fd103, %fd4, %fd102;
	mul.f64 	%fd104, %fd101, %fd101;
	fma.rn.f64 	%fd105, %fd99, %fd99, %fd104;
	fma.rn.f64 	%fd106, %fd103, %fd103, %fd105;
	neg.f64 	%fd107, %fd106;
	setp.lt.f64 	%p15, %fd97, %fd107;
	add.s32 	%r78, %r78, 8;
	selp.b32 	%r89, %r78, %r67, %p15;
	selp.f64 	%fd184, %fd107, %fd97, %p15;
	add.s64 	%rd39, %rd39, 192;
	setp.ne.s32 	%p16, %r78, %r6;
	@%p16 bra 	$L__BB0_8;
	add.s32 	%r84, %r78, 1;
$L__BB0_10:
	setp.eq.s32 	%p17, %r5, 0;
	@%p17 bra 	$L__BB0_18;
	setp.lt.u32 	%p18, %r3, 3;
	@%p18 bra 	$L__BB0_13;
	mul.wide.u32 	%rd28, %r84, 24;
	mov.u64 	%rd29, cavg_const;
	add.s64 	%rd30, %rd29, %rd28;
	ld.const.f64 	%fd108, [%rd30];
	sub.f64 	%fd109, %fd2, %fd108;
	ld.const.f64 	%fd110, [%rd30+8];
	sub.f64 	%fd111, %fd3, %fd110;
	ld.const.f64 	%fd112, [%rd30+16];
	sub.f64 	%fd113, %fd4, %fd112;
	mul.f64 	%fd114, %fd111, %fd111;
	fma.rn.f64 	%fd115, %fd109, %fd109, %fd114;
	fma.rn.f64 	%fd116, %fd113, %fd113, %fd115;
	neg.f64 	%fd117, %fd116;
	setp.lt.f64 	%p19, %fd184, %fd117;
	selp.b32 	%r69, %r84, %r89, %p19;
	selp.f64 	%fd118, %fd117, %fd184, %p19;
	add.s32 	%r70, %r84, 1;
	ld.const.f64 	%fd119, [%rd30+24];
	sub.f64 	%fd120, %fd2, %fd119;
	ld.const.f64 	%fd121, [%rd30+32];
	sub.f64 	%fd122, %fd3, %fd121;
	ld.const.f64 	%fd123, [%rd30+40];
	sub.f64 	%fd124, %fd4, %fd123;
	mul.f64 	%fd125, %fd122, %fd122;
	fma.rn.f64 	%fd126, %fd120, %fd120, %fd125;
	fma.rn.f64 	%fd127, %fd124, %fd124, %fd126;
	neg.f64 	%fd128, %fd127;
	setp.lt.f64 	%p20, %fd118, %fd128;
	selp.b32 	%r71, %r70, %r69, %p20;
	selp.f64 	%fd129, %fd128, %fd118, %p20;
	add.s32 	%r72, %r84, 2;
	ld.const.f64 	%fd130, [%rd30+48];
	sub.f64 	%fd131, %fd2, %fd130;
	ld.const.f64 	%fd132, [%rd30+56];
	sub.f64 	%fd133, %fd3, %fd132;
	ld.const.f64 	%fd134, [%rd30+64];
	sub.f64 	%fd135, %fd4, %fd134;
	mul.f64 	%fd136, %fd133, %fd133;
	fma.rn.f64 	%fd137, %fd131, %fd131, %fd136;
	fma.rn.f64 	%fd138, %fd135, %fd135, %fd137;
	neg.f64 	%fd139, %fd138;
	setp.lt.f64 	%p21, %fd129, %fd139;
	selp.b32 	%r73, %r72, %r71, %p21;
	selp.f64 	%fd140, %fd139, %fd129, %p21;
	add.s32 	%r74, %r84, 3;
	ld.const.f64 	%fd141, [%rd30+72];
	sub.f64 	%fd142, %fd2, %fd141;
	ld.const.f64 	%fd143, [%rd30+80];
	sub.f64 	%fd144, %fd3, %fd143;
	ld.const.f64 	%fd145, [%rd30+88];
	sub.f64 	%fd146, %fd4, %fd145;
	mul.f64 	%fd147, %fd144, %fd144;
	fma.rn.f64 	%fd148, %fd142, %fd142, %fd147;
	fma.rn.f64 	%fd149, %fd146, %fd146, %fd148;
	neg.f64 	%fd150, %fd149;
	setp.lt.f64 	%p22, %fd140, %fd150;
	selp.b32 	%r89, %r74, %r73, %p22;
	selp.f64 	%fd184, %fd150, %fd140, %p22;
	add.s32 	%r84, %r84, 4;
$L__BB0_13:
	setp.eq.s32 	%p23, %r7, 0;
	@%p23 bra 	$L__BB0_18;
	setp.eq.s32 	%p24, %r4, 1;
	@%p24 bra 	$L__BB0_16;
	mul.wide.u32 	%rd31, %r84, 24;
	add.s64 	%rd33, %rd35, %rd31;
	ld.const.f64 	%fd151, [%rd33];
	sub.f64 	%fd152, %fd2, %fd151;
	ld.const.f64 	%fd153, [%rd33+8];
	sub.f64 	%fd154, %fd3, %fd153;
	ld.const.f64 	%fd155, [%rd33+16];
	sub.f64 	%fd156, %fd4, %fd155;
	mul.f64 	%fd157, %fd154, %fd154;
	fma.rn.f64 	%fd158, %fd152, %fd152, %fd157;
	fma.rn.f64 	%fd159, %fd156, %fd156, %fd158;
	neg.f64 	%fd160, %fd159;
	setp.lt.f64 	%p25, %fd184, %fd160;
	selp.b32 	%r76, %r84, %r89, %p25;
	selp.f64 	%fd161, %fd160, %fd184, %p25;
	add.s32 	%r77, %r84, 1;
	ld.const.f64 	%fd162, [%rd33+24];
	sub.f64 	%fd163, %fd2, %fd162;
	ld.const.f64 	%fd164, [%rd33+32];
	sub.f64 	%fd165, %fd3, %fd164;
	ld.const.f64 	%fd166, [%rd33+40];
	sub.f64 	%fd167, %fd4, %fd166;
	mul.f64 	%fd168, %fd165, %fd165;
	fma.rn.f64 	%fd169, %fd163, %fd163, %fd168;
	fma.rn.f64 	%fd170, %fd167, %fd167, %fd169;
	neg.f64 	%fd171, %fd170;
	setp.lt.f64 	%p26, %fd161, %fd171;
	selp.b32 	%r89, %r77, %r76, %p26;
	selp.f64 	%fd184, %fd171, %fd161, %p26;
	add.s32 	%r84, %r84, 2;
$L__BB0_16:
	setp.eq.s32 	%p27, %r8, 0;
	@%p27 bra 	$L__BB0_18;
	mul.wide.u32 	%rd34, %r84, 24;
	add.s64 	%rd36, %rd35, %rd34;
	ld.const.f64 	%fd172, [%rd36];
	sub.f64 	%fd173, %fd2, %fd172;
	ld.const.f64 	%fd174, [%rd36+8];
	sub.f64 	%fd175, %fd3, %fd174;
	ld.const.f64 	%fd176, [%rd36+16];
	sub.f64 	%fd177, %fd4, %fd176;
	mul.f64 	%fd178, %fd175, %fd175;
	fma.rn.f64 	%fd179, %fd173, %fd173, %fd178;
	fma.rn.f64 	%fd180, %fd177, %fd177, %fd179;
	neg.f64 	%fd181, %fd180;
	setp.lt.f64 	%p28, %fd184, %fd181;
	selp.b32 	%r89, %r84, %r89, %p28;
$L__BB0_18:
	st.global.u8 	[%rd9+3], %r89;
	add.s64 	%rd38, %rd38, %rd5;
	setp.lt.u64 	%p29, %rd38, %rd19;
	@%p29 bra 	$L__BB0_6;
	bra.uni 	$L__BB0_4;
$L__BB0_19:
	setp.le.u64 	%p3, %rd19, %rd3;
	@%p3 bra 	$L__BB0_22;
	mul.lo.s64 	%rd14, %rd37, %rd19;
	mov.u64 	%rd41, %rd3;
$L__BB0_21:
	add.s64 	%rd21, %rd41, %rd14;
	shl.b64 	%rd22, %rd21, 2;
	add.s64 	%rd23, %rd1, %rd22;
	mov.b16 	%rs1, 0;
	st.global.u8 	[%rd23+3], %rs1;
	add.s64 	%rd41, %rd41, %rd5;
	setp.lt.u64 	%p4, %rd41, %rd19;
	@%p4 bra 	$L__BB0_21;
$L__BB0_22:
	add.s64 	%rd37, %rd37, %rd4;
	setp.lt.u64 	%p5, %rd37, %rd18;
	@%p5 bra 	$L__BB0_19;
$L__BB0_23:
	ret;

}


// ===== COMPILED SASS (sm_100) =====

	.target	sm_100

	.elftype	@"ET_EXEC"


//--------------------- .note.nv.tkinfo           --------------------------
	.section	.note.nv.tkinfo,"",@"SHT_NOTE"
	.sectionflags	@"SHF_NOTE_NV_TKINFO"
	.tkinfo
        /*0018*/ 	.word	0x00000002
        /*0030*/ 	.string	""
        /*0030*/ 	.string	"ptxas"
        /*0030*/ 	.string	"Cuda compilation tools, release 13.0, V13.0.88"
        /*0030*/ 	.string	"Build cuda_13.0.r13.0/compiler.36424714_0"
        /*0030*/ 	.string	"-arch sm_100 -m 64 "



//--------------------- .note.nv.cuinfo           --------------------------
	.section	.note.nv.cuinfo,"",@"SHT_NOTE"
	.sectionflags	@"SHF_NOTE_NV_CUINFO"
        /*0018*/ 	.short	0x0002
        /*001a*/ 	.short	0x0064
        /*001c*/ 	.short	0x0082
	.zero		2


//--------------------- .nv.info                  --------------------------
	.section	.nv.info,"",@"SHT_CUDA_INFO"
	.align	4


	//----- nvinfo : EIATTR_REGCOUNT
	.align		4
        /*0000*/ 	.byte	0x04, 0x2f
        /*0002*/ 	.short	(.L_3 - .L_2)
	.align		4
.L_2:
        /*0004*/ 	.word	index@(_Z22min_dist_method_kernelP6uchar4mm)
        /*0008*/ 	.word	0x0000001e


	//----- nvinfo : EIATTR_FRAME_SIZE
	.align		4
.L_3:
        /*000c*/ 	.byte	0x04, 0x11
        /*000e*/ 	.short	(.L_5 - .L_4)
	.align		4
.L_4:
        /*0010*/ 	.word	index@(_Z22min_dist_method_kernelP6uchar4mm)
        /*0014*/ 	.word	0x00000000


	//----- nvinfo : EIATTR_MIN_STACK_SIZE
	.align		4
.L_5:
        /*0018*/ 	.byte	0x04, 0x12
        /*001a*/ 	.short	(.L_7 - .L_6)
	.align		4
.L_6:
        /*001c*/ 	.word	index@(_Z22min_dist_method_kernelP6uchar4mm)
        /*0020*/ 	.word	0x00000000
.L_7:


//--------------------- .nv.compat                --------------------------
	.section	.nv.compat,"",@"SHT_CUDA_COMPAT_INFO"
	.align	4
        /*0000*/ 	.byte	0x02, 0x09, 0x00, 0x00, 0x02, 0x02, 0x01, 0x00, 0x02, 0x05, 0x05, 0x00, 0x03, 0x07, 0x01, 0x01
        /*0010*/ 	.byte	0x02, 0x03, 0x00, 0x00, 0x02, 0x06, 0x01, 0x00, 0x04, 0x0b, 0x08, 0x00, 0x01, 0x00, 0x00, 0x00
        /*0020*/ 	.byte	0x00, 0x00, 0x00, 0x00


//--------------------- .nv.info._Z22min_dist_method_kernelP6uchar4mm --------------------------
	.section	.nv.info._Z22min_dist_method_kernelP6uchar4mm,"",@"SHT_CUDA_INFO"
	.sectionflags	@""
	.align	4


	//----- nvinfo : EIATTR_CUDA_API_VERSION
	.align		4
        /*0000*/ 	.byte	0x04, 0x37
        /*0002*/ 	.short	(.L_9 - .L_8)
.L_8:
        /*0004*/ 	.word	0x00000082


	//----- nvinfo : EIATTR_KPARAM_INFO
	.align		4
.L_9:
        /*0008*/ 	.byte	0x04, 0x17
        /*000a*/ 	.short	(.L_11 - .L_10)
.L_10:
        /*000c*/ 	.word	0x00000000
        /*0010*/ 	.short	0x0002
        /*0012*/ 	.short	0x0010
        /*0014*/ 	.byte	0x00, 0xf0, 0x21, 0x00


	//----- nvinfo : EIATTR_KPARAM_INFO
	.align		4
.L_11:
        /*0018*/ 	.byte	0x04, 0x17
        /*001a*/ 	.short	(.L_13 - .L_12)
.L_12:
        /*001c*/ 	.word	0x00000000
        /*0020*/ 	.short	0x0001
        /*0022*/ 	.short	0x0008
        /*0024*/ 	.byte	0x00, 0xf0, 0x21, 0x00


	//----- nvinfo : EIATTR_KPARAM_INFO
	.align		4
.L_13:
        /*0028*/ 	.byte	0x04, 0x17
        /*002a*/ 	.short	(.L_15 - .L_14)
.L_14:
        /*002c*/ 	.word	0x00000000
        /*0030*/ 	.short	0x0000
        /*0032*/ 	.short	0x0000
        /*0034*/ 	.byte	0x00, 0xf5, 0x21, 0x00


	//----- nvinfo : EIATTR_SPARSE_MMA_MASK
	.align		4
.L_15:
        /*0038*/ 	.byte	0x03, 0x50
        /*003a*/ 	.short	0x0000


	//----- nvinfo : EIATTR_MAXREG_COUNT
	.align		4
        /*003c*/ 	.byte	0x03, 0x1b
        /*003e*/ 	.short	0x00ff


	//----- nvinfo : EIATTR_MERCURY_ISA_VERSION
	.align		4
        /*0040*/ 	.byte	0x03, 0x5f
        /*0042*/ 	.short	0x0101


	//----- nvinfo : EIATTR_UNUSED_LOAD_BYTE_OFFSET
	.align		4
        /*0044*/ 	.byte	0x04, 0x44
        /*0046*/ 	.short	(.L_17 - .L_16)


	//   ....[0]....
.L_16:
        /*0048*/ 	.word	0x000004f0
        /*004c*/ 	.word	0x00000007


	//----- nvinfo : EIATTR_VRC_CTA_INIT_COUNT
	.align		4
.L_17:
        /*0050*/ 	.byte	0x02, 0x4a
	.zero		1
	.zero		1


	//----- nvinfo : EIATTR_EXIT_INSTR_OFFSETS
	.align		4
        /*0054*/ 	.byte	0x04, 0x1c
        /*0056*/ 	.short	(.L_19 - .L_18)


	//   ....[0]....
.L_18:
        /*0058*/ 	.word	0x00000100


	//   ....[1]....
        /*005c*/ 	.word	0x00000330


	//   ....[2]....
        /*0060*/ 	.word	0x00001500


	//----- nvinfo : EIATTR_CRS_STACK_SIZE
	.align		4
.L_19:
        /*0064*/ 	.byte	0x04, 0x1e
        /*0066*/ 	.short	(.L_21 - .L_20)
.L_20:
        /*0068*/ 	.word	0x00000000


	//----- nvinfo : EIATTR_CBANK_PARAM_SIZE
	.align		4
.L_21:
        /*006c*/ 	.byte	0x03, 0x19
        /*006e*/ 	.short	0x0018


	//----- nvinfo : EIATTR_PARAM_CBANK
	.align		4
        /*0070*/ 	.byte	0x04, 0x0a
        /*0072*/ 	.short	(.L_23 - .L_22)
	.align		4
.L_22:
        /*0074*/ 	.word	index@(.nv.constant0._Z22min_dist_method_kernelP6uchar4mm)
        /*0078*/ 	.short	0x0380
        /*007a*/ 	.short	0x0018


	//----- nvinfo : EIATTR_SW_WAR
	.align		4
.L_23:
        /*007c*/ 	.byte	0x04, 0x36
        /*007e*/ 	.short	(.L_25 - .L_24)
.L_24:
        /*0080*/ 	.word	0x00000008
.L_25:


//--------------------- .nv.callgraph             --------------------------
	.section	.nv.callgraph,"",@"SHT_CUDA_CALLGRAPH"
	.align	4
	.sectionentsize	8
	.align		4
        /*0000*/ 	.word	0x00000000
	.align		4
        /*0004*/ 	.word	0xffffffff
	.align		4
        /*0008*/ 	.word	0x00000000
	.align		4
        /*000c*/ 	.word	0xfffffffe
	.align		4
        /*0010*/ 	.word	0x00000000
	.align		4
        /*0014*/ 	.word	0xfffffffd
	.align		4
        /*0018*/ 	.word	0x00000000
	.align		4
        /*001c*/ 	.word	0xfffffffc


//--------------------- .nv.constant3             --------------------------
	.section	.nv.constant3,"a",@progbits
	.align	8
.nv.constant3:
	.type		cavg_const,@object
	.size		cavg_const,(nc_const - cavg_const)
cavg_const:
	.zero		768
	.type		nc_const,@object
	.size		nc_const,(.L_1 - nc_const)
nc_const:
	.zero		4
.L_1:


//--------------------- .text._Z22min_dist_method_kernelP6uchar4mm --------------------------
	.section	.text._Z22min_dist_method_kernelP6uchar4mm,"ax",@progbits
	.align	128
        .global         _Z22min_dist_method_kernelP6uchar4mm
        .type           _Z22min_dist_method_kernelP6uchar4mm,@function
        .size           _Z22min_dist_method_kernelP6uchar4mm,(.L_x_15 - _Z22min_dist_method_kernelP6uchar4mm)
        .other          _Z22min_dist_method_kernelP6uchar4mm,@"STO_CUDA_ENTRY STV_DEFAULT"
_Z22min_dist_method_kernelP6uchar4mm:
.text._Z22min_dist_method_kernelP6uchar4mm:
[----:B------:R-:W-:Y:S01]  /*0000*/  LDC R1, c[0x0][0x37c] ;  /* 0x0000df00ff017b82 */ /* 0x000fe20000000800 */
[----:B------:R-:W0:Y:S07]  /*0010*/  S2R R5, SR_TID.X ;  /* 0x0000000000057919 */ /* 0x000e2e0000002100 */
[----:B------:R-:W0:Y:S01]  /*0020*/  S2UR UR4, SR_CTAID.X ;  /* 0x00000000000479c3 */ /* 0x000e220000002500 */
[----:B------:R-:W1:Y:S01]  /*0030*/  LDCU.64 UR8, c[0x0][0x388] ;  /* 0x00007100ff0877ac */ /* 0x000e620008000a00 */
[----:B------:R-:W2:Y:S06]  /*0040*/  S2R R3, SR_TID.Y ;  /* 0x0000000000037919 */ /* 0x000eac0000002200 */
[----:B------:R-:W0:Y:S08]  /*0050*/  LDC R0, c[0x0][0x360] ;  /* 0x0000d800ff007b82 */ /* 0x000e300000000800 */
[----:B------:R-:W2:Y:S08]  /*0060*/  S2UR UR5, SR_CTAID.Y ;  /* 0x00000000000579c3 */ /* 0x000eb00000002600 */
[----:B------:R-:W2:Y:S01]  /*0070*/  LDC R2, c[0x0][0x364] ;  /* 0x0000d900ff027b82 */ /* 0x000ea20000000800 */
[----:B------:R-:W3:Y:S01]  /*0080*/  LDCU UR6, c[0x0][0x370] ;  /* 0x00006e00ff0677ac */ /* 0x000ee20008000800 */
[----:B------:R-:W4:Y:S01]  /*0090*/  LDCU UR7, c[0x0][0x374] ;  /* 0x00006e80ff0777ac */ /* 0x000f220008000800 */
[----:B0-----:R-:W-:-:S05]  /*00a0*/  IMAD R5, R0, UR4, R5 ;  /* 0x0000000400057c24 */ /* 0x001fca000f8e0205 */
[----:B-1----:R-:W-:-:S04]  /*00b0*/  ISETP.GE.U32.AND P0, PT, R5, UR8, PT ;  /* 0x0000000805007c0c */ /* 0x002fc8000bf06070 */
[----:B------:R-:W-:Y:S01]  /*00c0*/  ISETP.GE.U32.AND.EX P0, PT, RZ, UR9, PT, P0 ;  /* 0x00000009ff007c0c */ /* 0x000fe2000bf06100 */
[----:B---3--:R-:W-:Y:S02]  /*00d0*/  IMAD R0, R0, UR6, RZ ;  /* 0x0000000600007c24 */ /* 0x008fe4000f8e02ff */
[C---:B--2---:R-:W-:Y:S02]  /*00e0*/  IMAD R3, R2.reuse, UR5, R3 ;  /* 0x0000000502037c24 */ /* 0x044fe4000f8e0203 */
[----:B----4-:R-:W-:-:S08]  /*00f0*/  IMAD R2, R2, UR7, RZ ;  /* 0x0000000702027c24 */ /* 0x010fd0000f8e02ff */
[----:B------:R-:W-:Y:S05]  /*0100*/  @P0 EXIT ;  /* 0x000000000000094d */ /* 0x000fea0003800000 */
[----:B------:R-:W0:Y:S01]  /*0110*/  LDCU UR6, c[0x3][0x300] ;  /* 0x00c06000ff0677ac */ /* 0x000e220008000800 */
[----:B------:R-:W-:Y:S01]  /*0120*/  IMAD.MOV.U32 R7, RZ, RZ, RZ ;  /* 0x000000ffff077224 */ /* 0x000fe200078e00ff */
[----:B------:R-:W1:Y:S01]  /*0130*/  LDCU.64 UR12, c[0x0][0x358] ;  /* 0x00006b00ff0c77ac */ /* 0x000e620008000a00 */
[----:B0-----:R-:W-:-:S09]  /*0140*/  UISETP.GT.AND UP0, UPT, UR6, 0x1, UPT ;  /* 0x000000010600788c */ /* 0x001fd2000bf04270 */
[----:B-1----:R-:W-:Y:S05]  /*0150*/  BRA.U UP0, `(.L_x_0) ;  /* 0x0000000100787547 */ /* 0x002fea000b800000 */
.L_x_4:
[----:B------:R-:W0:Y:S01]  /*0160*/  LDC.64 R10, c[0x0][0x390] ;  /* 0x0000e400ff0a7b82 */ /* 0x000e220000000a00 */
[----:B------:R-:W-:Y:S01]  /*0170*/  BSSY.RECONVERGENT B0, `(.L_x_1) ;  /* 0x0000015000007945 */ /* 0x000fe20003800200 */
[----:B0-----:R-:W-:-:S04]  /*0180*/  ISETP.GE.U32.AND P0, PT, R3, R10, PT ;  /* 0x0000000a0300720c */ /* 0x001fc80003f06070 */
[----:B------:R-:W-:-:S13]  /*0190*/  ISETP.GE.U32.AND.EX P0, PT, RZ, R11, PT, P0 ;  /* 0x0000000bff00720c */ /* 0x000fda0003f06100 */
[----:B------:R-:W-:Y:S05]  /*01a0*/  @P0 BRA `(.L_x_2) ;  /* 0x0000000000440947 */ /* 0x000fea0003800000 */
[----:B------:R-:W0:Y:S01]  /*01b0*/  LDC.64 R8, c[0x0][0x380] ;  /* 0x0000e000ff087b82 */ /* 0x000e220000000a00 */
[----:B------:R-:W-:Y:S02]  /*01c0*/  IMAD R4, R7, R10, RZ ;  /* 0x0000000a07047224 */ /* 0x000fe400078e02ff */
[----:B------:R-:W-:Y:S02]  /*01d0*/  IMAD.MOV.U32 R17, RZ, RZ, R3 ;  /* 0x000000ffff117224 */ /* 0x000fe400078e0003 */
[----:B------:R-:W-:Y:S02]  /*01e0*/  IMAD.MOV.U32 R6, RZ, RZ, RZ ;  /* 0x000000ffff067224 */ /* 0x000fe400078e00ff */
[----:B------:R-:W-:-:S07]  /*01f0*/  IMAD R19, R5, R11, R4 ;  /* 0x0000000b05137224 */ /* 0x000fce00078e0204 */
.L_x_3:
[----:B------:R-:W-:Y:S02]  /*0200*/  IMAD.MOV.U32 R12, RZ, RZ, R17 ;  /* 0x000000ffff0c7224 */ /* 0x000fe400078e0011 */
[----:B------:R-:W-:Y:S02]  /*0210*/  IMAD.MOV.U32 R13, RZ, RZ, R6 ;  /* 0x000000ffff0d7224 */ /* 0x000fe400078e0006 */
[----:B------:R-:W-:-:S04]  /*0220*/  IMAD.WIDE.U32 R12, R5, R10, R12 ;  /* 0x0000000a050c7225 */ /* 0x000fc800078e000c */
[----:B------:R-:W-:Y:S01]  /*0230*/  IMAD.IADD R4, R13, 0x1, R19 ;  /* 0x000000010d047824 */ /* 0x000fe200078e0213 */
[----:B0-----:R-:W-:-:S04]  /*0240*/  LEA R14, P0, R12, R8, 0x2 ;  /* 0x000000080c0e7211 */ /* 0x001fc800078010ff */
[----:B------:R-:W-:Y:S02]  /*0250*/  LEA.HI.X R15, R12, R9, R4, 0x2, P0 ;  /* 0x000000090c0f7211 */ /* 0x000fe400000f1404 */
[----:B------:R-:W-:-:S03]  /*0260*/  IADD3 R17, P0, PT, R2, R17, RZ ;  /* 0x0000001102117210 */ /* 0x000fc60007f1e0ff */
[----:B------:R1:W-:Y:S02]  /*0270*/  STG.E.U8 desc[UR12][R14.64+0x3], RZ ;  /* 0x000003ff0e007986 */ /* 0x0003e4000c10110c */
[----:B------:R-:W-:Y:S01]  /*0280*/  IMAD.X R6, RZ, RZ, R6, P0 ;  /* 0x000000ffff067224 */ /* 0x000fe200000e0606 */
[----:B------:R-:W-:-:S04]  /*0290*/  ISETP.GE.U32.AND P0, PT, R17, R10, PT ;  /* 0x0000000a1100720c */ /* 0x000fc80003f06070 */
[----:B------:R-:W-:-:S13]  /*02a0*/  ISETP.GE.U32.AND.EX P0, PT, R6, R11, PT, P0 ;  /* 0x0000000b0600720c */ /* 0x000fda0003f06100 */
[----:B-1----:R-:W-:Y:S05]  /*02b0*/  @!P0 BRA `(.L_x_3) ;  /* 0xfffffffc00d08947 */ /* 0x002fea000383ffff */
.L_x_2:
[----:B------:R-:W-:Y:S05]  /*02c0*/  BSYNC.RECONVERGENT B0 ;  /* 0x0000000000007941 */ /* 0x000fea0003800200 */
.L_x_1:
[----:B------:R-:W0:Y:S01]  /*02d0*/  LDCU.64 UR4, c[0x0][0x388] ;  /* 0x00007100ff0477ac */ /* 0x000e220008000a00 */
[----:B------:R-:W-:-:S05]  /*02e0*/  IADD3 R5, P0, PT, R0, R5, RZ ;  /* 0x0000000500057210 */ /* 0x000fca0007f1e0ff */
[----:B------:R-:W-:Y:S01]  /*02f0*/  IMAD.X R7, RZ, RZ, R7, P0 ;  /* 0x000000ffff077224 */ /* 0x000fe200000e0607 */
[----:B0-----:R-:W-:-:S04]  /*0300*/  ISETP.GE.U32.AND P0, PT, R5, UR4, PT ;  /* 0x0000000405007c0c */ /* 0x001fc8000bf06070 */
[----:B------:R-:W-:-:S13]  /*0310*/  ISETP.GE.U32.AND.EX P0, PT, R7, UR5, PT, P0 ;  /* 0x0000000507007c0c */ /* 0x000fda000bf06100 */
[----:B------:R-:W-:Y:S05]  /*0320*/  @!P0 BRA `(.L_x_4) ;  /* 0xfffffffc008c8947 */ /* 0x000fea000383ffff */
[----:B------:R-:W-:Y:S05]  /*0330*/  EXIT ;  /* 0x000000000000794d */ /* 0x000fea0003800000 */
.L_x_0:
[----:B------:R-:W-:Y:S02]  /*0340*/  UIADD3 UR8, UPT, UPT, UR6, 0x7, URZ ;  /* 0x0000000706087890 */ /* 0x000fe4000fffe0ff */
[----:B------:R-:W-:Y:S02]  /*0350*/  UIADD3 UR9, UPT, UPT, UR6, 0x3, URZ ;  /* 0x0000000306097890 */ /* 0x000fe4000fffe0ff */
[----:B------:R-:W-:Y:S02]  /*0360*/  ULOP3.LUT UR4, UR8, 0x7, URZ, 0xc0, !UPT ;  /* 0x0000000708047892 */ /* 0x000fe4000f8ec0ff */
[----:B------:R-:W-:Y:S02]  /*0370*/  ULOP3.LUT UR10, UR9, 0x3, URZ, 0xc0, !UPT ;  /* 0x00000003090a7892 */ /* 0x000fe4000f8ec0ff */
[----:B------:R-:W-:Y:S02]  /*0380*/  UIADD3 UR5, UPT, UPT, UR4, -0x1, URZ ;  /* 0xffffffff04057890 */ /* 0x000fe4000fffe0ff */
[----:B------:R-:W-:-:S02]  /*0390*/  UIADD3 UR7, UPT, UPT, UR6, -0x1, URZ ;  /* 0xffffffff06077890 */ /* 0x000fc4000fffe0ff */
[----:B------:R-:W-:Y:S02]  /*03a0*/  UIADD3 UR4, UPT, UPT, UR6, -0x2, URZ ;  /* 0xfffffffe06047890 */ /* 0x000fe4000fffe0ff */
[----:B------:R-:W-:Y:S02]  /*03b0*/  UISETP.NE.AND UP0, UPT, UR10, 0x1, UPT ;  /* 0x000000010a00788c */ /* 0x000fe4000bf05270 */
[----:B------:R-:W-:-:S11]  /*03c0*/  UISETP.GE.U32.AND UP1, UPT, UR5, 0x3, UPT ;  /* 0x000000030500788c */ /* 0x000fd6000bf26070 */
.L_x_13:
[----:B0-----:R-:W0:Y:S01]  /*03d0*/  LDCU.64 UR10, c[0x0][0x390] ;  /* 0x00007200ff0a77ac */ /* 0x001e220008000a00 */
[----:B------:R-:W-:Y:S01]  /*03e0*/  BSSY.RECONVERGENT B0, `(.L_x_5) ;  /* 0x000010b000007945 */ /* 0x000fe20003800200 */
[----:B0-----:R-:W-:-:S04]  /*03f0*/  ISETP.GE.U32.AND P0, PT, R3, UR10, PT ;  /* 0x0000000a03007c0c */ /* 0x001fc8000bf06070 */
[----:B------:R-:W-:-:S13]  /*0400*/  ISETP.GE.U32.AND.EX P0, PT, RZ, UR11, PT, P0 ;  /* 0x0000000bff007c0c */ /* 0x000fda000bf06100 */
[----:B------:R-:W-:Y:S05]  /*0410*/  @P0 BRA `(.L_x_6) ;  /* 0x00000010001c0947 */ /* 0x000fea0003800000 */
[----:B------:R-:W-:Y:S02]  /*0420*/  IMAD.MOV.U32 R4, RZ, RZ, R3 ;  /* 0x000000ffff047224 */ /* 0x000fe400078e0003 */
[----:B------:R-:W-:-:S07]  /*0430*/  IMAD.MOV.U32 R25, RZ, RZ, RZ ;  /* 0x000000ffff197224 */ /* 0x000fce00078e00ff */
.L_x_12:
[----:B0-----:R-:W0:Y:S01]  /*0440*/  LDCU.64 UR14, c[0x0][0x390] ;  /* 0x00007200ff0e77ac */ /* 0x001e220008000a00 */
[----:B------:R-:W-:Y:S01]  /*0450*/  IMAD.MOV.U32 R24, RZ, RZ, R4 ;  /* 0x000000ffff187224 */ /* 0x000fe200078e0004 */
[----:B------:R-:W1:Y:S01]  /*0460*/  LDCU.64 UR10, c[0x0][0x380] ;  /* 0x00007000ff0a77ac */ /* 0x000e620008000a00 */
[----:B------:R-:W2:Y:S01]  /*0470*/  LDCU.128 UR16, c[0x3][URZ] ;  /* 0x00c00000ff1077ac */ /* 0x000ea20008000c00 */
[----:B0-----:R-:W-:Y:S02]  /*0480*/  IMAD R6, R7, UR14, RZ ;  /* 0x0000000e07067c24 */ /* 0x001fe4000f8e02ff */
[----:B------:R-:W-:-:S04]  /*0490*/  IMAD.WIDE.U32 R10, R5, UR14, R24 ;  /* 0x0000000e050a7c25 */ /* 0x000fc8000f8e0018 */
[----:B------:R-:W-:Y:S01]  /*04a0*/  IMAD R9, R5, UR15, R6 ;  /* 0x0000000f05097c24 */ /* 0x000fe2000f8e0206 */
[----:B-1----:R-:W-:-:S03]  /*04b0*/  LEA R8, P0, R10, UR10, 0x2 ;  /* 0x0000000a0a087c11 */ /* 0x002fc6000f8010ff */
[----:B------:R-:W-:-:S05]  /*04c0*/  IMAD.IADD R9, R11, 0x1, R9 ;  /* 0x000000010b097824 */ /* 0x000fca00078e0209 */
[----:B------:R-:W-:Y:S01]  /*04d0*/  LEA.HI.X R9, R10, UR11, R9, 0x2, P0 ;  /* 0x0000000b0a097c11 */ /* 0x000fe200080f1409 */
[----:B------:R-:W0:Y:S04]  /*04e0*/  LDCU.64 UR10, c[0x3][0x10] ;  /* 0x00c00200ff0a77ac */ /* 0x000e280008000a00 */
[----:B------:R-:W3:Y:S01]  /*04f0*/  LDG.E R6, desc[UR12][R8.64] ;  /* 0x0000000c08067981 */ /* 0x000ee2000c1e1900 */
[----:B------:R-:W-:Y:S01]  /*0500*/  UISETP.GE.U32.AND UP2, UPT, UR4, 0x7, UPT ;  /* 0x000000070400788c */ /* 0x000fe2000bf46070 */
[----:B------:R-:W-:Y:S01]  /*0510*/  IADD3 R4, P0, PT, R2, R4, RZ ;  /* 0x0000000402047210 */ /* 0x000fe20007f1e0ff */
[----:B------:R-:W-:-:S04]  /*0520*/  IMAD.MOV.U32 R27, RZ, RZ, RZ ;  /* 0x000000ffff1b7224 */ /* 0x000fc800078e00ff */
[----:B------:R-:W-:Y:S01]  /*0530*/  IMAD.X R25, RZ, RZ, R25, P0 ;  /* 0x000000ffff197224 */ /* 0x000fe200000e0619 */
[----:B------:R-:W-:-:S04]  /*0540*/  ISETP.GE.U32.AND P0, PT, R4, UR14, PT ;  /* 0x0000000e04007c0c */ /* 0x000fc8000bf06070 */
[----:B------:R-:W-:Y:S01]  /*0550*/  ISETP.GE.U32.AND.EX P0, PT, R25, UR15, PT, P0 ;  /* 0x0000000f19007c0c */ /* 0x000fe2000bf06100 */
[----:B---3--:R-:W2:Y:S08]  /*0560*/  I2F.F64.U8 R10, R6.B1 ;  /* 0x10000006000a7312 */ /* 0x008eb00000001800 */
[----:B------:R-:W1:Y:S01]  /*0570*/  I2F.F64.U8 R12, R6 ;  /* 0x00000006000c7312 */ /* 0x000e620000001800 */
[----:B--2---:R-:W-:-:S07]  /*0580*/  DADD R18, R10, -UR18 ;  /* 0x800000120a127e29 */ /* 0x004fce0008000000 */
[----:B------:R2:W0:Y:S01]  /*0590*/  I2F.F64.U8 R14, R6.B2 ;  /* 0x20000006000e7312 */ /* 0x0004220000001800 */
[----:B-1----:R-:W-:Y:S01]  /*05a0*/  DADD R16, R12, -UR16 ;  /* 0x800000100c107e29 */ /* 0x002fe20008000000 */
[----:B--2---:R-:W-:Y:S01]  /*05b0*/  IMAD.MOV.U32 R6, RZ, RZ, 0x1 ;  /* 0x00000001ff067424 */ /* 0x004fe200078e00ff */
[----:B------:R-:W-:Y:S02]  /*05c0*/  DMUL R20, R18, R18 ;  /* 0x0000001212147228 */ /* 0x000fe40000000000 */
[----:B0-----:R-:W-:-:S06]  /*05d0*/  DADD R18, R14, -UR10 ;  /* 0x8000000a0e127e29 */ /* 0x001fcc0008000000 */
[----:B------:R-:W-:-:S08]  /*05e0*/  DFMA R20, R16, R16, R20 ;  /* 0x000000101014722b */ /* 0x000fd00000000014 */
[----:B------:R-:W-:-:S08]  /*05f0*/  DFMA R20, R18, R18, R20 ;  /* 0x000000121214722b */ /* 0x000fd00000000014 */
[----:B------:R-:W-:Y:S01]  /*0600*/  DADD R16, -RZ, -R20 ;  /* 0x00000000ff107229 */ /* 0x000fe20000000914 */
[----:B------:R-:W-:Y:S10]  /*0610*/  BRA.U !UP2, `(.L_x_7) ;  /* 0x000000050ae47547 */ /* 0x000ff4000b800000 */
[----:B------:R-:W-:Y:S02]  /*0620*/  IMAD.MOV.U32 R24, RZ, RZ, 0x68 ;  /* 0x00000068ff187424 */ /* 0x000fe400078e00ff */
[----:B------:R-:W-:Y:S02]  /*0630*/  IMAD.MOV.U32 R6, RZ, RZ, RZ ;  /* 0x000000ffff067224 */ /* 0x000fe400078e00ff */
[----:B------:R-:W-:-:S07]  /*0640*/  IMAD.MOV.U32 R27, RZ, RZ, RZ ;  /* 0x000000ffff1b7224 */ /* 0x000fce00078e00ff */
.L_x_8:
[----:B------:R-:W0:Y:S01]  /*0650*/  LDC.64 R18, c[0x3][R24+-0x48] ;  /* 0x00ffee0018127b82 */ /* 0x000e220000000a00 */
[----:B------:R-:W-:-:S07]  /*0660*/  ULOP3.LUT UR5, UR7, 0xfffffff8, URZ, 0xc0, !UPT ;  /* 0xfffffff807057892 */ /* 0x000fce000f8ec0ff */
[----:B------:R-:W1:Y:S08]  /*0670*/  LDC.64 R22, c[0x3][R24+-0x50] ;  /* 0x00ffec0018167b82 */ /* 0x000e700000000a00 */
[----:B------:R-:W2:Y:S01]  /*0680*/  LDC.64 R20, c[0x3][R24+-0x40] ;  /* 0x00fff00018147b82 */ /* 0x000ea20000000a00 */
[----:B0-----:R-:W-:Y:S02]  /*0690*/  DADD R18, R10, -R18 ;  /* 0x000000000a127229 */ /* 0x001fe40000000812 */
[----:B-1----:R-:W-:-:S06]  /*06a0*/  DADD R22, R12, -R22 ;  /* 0x000000000c167229 */ /* 0x002fcc0000000816 */
[----:B------:R-:W-:Y:S02]  /*06b0*/  DMUL R18, R18, R18 ;  /* 0x0000001212127228 */ /* 0x000fe40000000000 */
[----:B--2---:R-:W-:-:S06]  /*06c0*/  DADD R20, R14, -R20 ;  /* 0x000000000e147229 */ /* 0x004fcc0000000814 */
[----:B------:R-:W-:Y:S01]  /*06d0*/  DFMA R18, R22, R22, R18 ;  /* 0x000000161612722b */ /* 0x000fe20000000012 */
[----:B------:R-:W0:Y:S07]  /*06e0*/  LDC.64 R22, c[0x3][R24+-0x38] ;  /* 0x00fff20018167b82 */ /* 0x000e2e0000000a00 */
[----:B------:R-:W-:-:S08]  /*06f0*/  DFMA R18, R20, R20, R18 ;  /* 0x000000141412722b */ /* 0x000fd00000000012 */
[--C-:B------:R-:W-:Y:S02]  /*0700*/  DADD R20, -RZ, -R18.reuse ;  /* 0x00000000ff147229 */ /* 0x100fe40000000912 */
[----:B------:R-:W-:Y:S01]  /*0710*/  DSETP.GEU.AND P6, PT, R16, -R18, PT ;  /* 0x800000121000722a */ /* 0x000fe20003fce000 */
[----:B------:R-:W1:Y:S07]  /*0720*/  LDC.64 R18, c[0x3][R24+-0x30] ;  /* 0x00fff40018127b82 */ /* 0x000e6e0000000a00 */
[----:B------:R-:W-:Y:S01]  /*0730*/  FSEL R20, R20, R16, !P6 ;  /* 0x0000001014147208 */ /* 0x000fe20007000000 */
[----:B0-----:R-:W-:Y:S01]  /*0740*/  DADD R22, R12, -R22 ;  /* 0x000000000c167229 */ /* 0x001fe20000000816 */
[----:B------:R-:W-:-:S02]  /*0750*/  FSEL R21, R21, R17, !P6 ;  /* 0x0000001115157208 */ /* 0x000fc40007000000 */
[----:B------:R-:W0:Y:S02]  /*0760*/  LDC.64 R16, c[0x3][R24+-0x28] ;  /* 0x00fff60018107b82 */ /* 0x000e240000000a00 */
[----:B------:R-:W-:Y:S01]  /*0770*/  @!P6 VIADD R27, R6, 0x1 ;  /* 0x00000001061be836 */ /* 0x000fe20000000000 */
[----:B-1----:R-:W-:-:S08]  /*0780*/  DADD R18, R10, -R18 ;  /* 0x000000000a127229 */ /* 0x002fd00000000812 */
[----:B------:R-:W-:Y:S02]  /*0790*/  DMUL R18, R18, R18 ;  /* 0x0000001212127228 */ /* 0x000fe40000000000 */
[----:B0-----:R-:W-:-:S06]  /*07a0*/  DADD R16, R14, -R16 ;  /* 0x000000000e107229 */ /* 0x001fcc0000000810 */
[----:B------:R-:W-:Y:S01]  /*07b0*/  DFMA R18, R22, R22, R18 ;  /* 0x000000161612722b */ /* 0x000fe20000000012 */
[----:B------:R-:W0:Y:S07]  /*07c0*/  LDC.64 R22, c[0x3][R24+-0x20] ;  /* 0x00fff80018167b82 */ /* 0x000e2e0000000a00 */
[----:B------:R-:W-:Y:S02]  /*07d0*/  DFMA R16, R16, R16, R18 ;  /* 0x000000101010722b */ /* 0x000fe40000000012 */
[----:B------:R-:W1:Y:S06]  /*07e0*/  LDC.64 R18, c[0x3][R24+-0x18] ;  /* 0x00fffa0018127b82 */ /* 0x000e6c0000000a00 */
[----:B------:R-:W-:-:S02]  /*07f0*/  DSETP.GEU.AND P1, PT, R20, -R16, PT ;  /* 0x800000101400722a */ /* 0x000fc40003f2e000 */
[----:B------:R-:W-:Y:S02]  /*0800*/  DADD R16, -RZ, -R16 ;  /* 0x00000000ff107229 */ /* 0x000fe40000000910 */
[----:B0-----:R-:W-:-:S08]  /*0810*/  DADD R22, R12, -R22 ;  /* 0x000000000c167229 */ /* 0x001fd00000000816 */
[----:B------:R-:W-:Y:S02]  /*0820*/  FSEL R20, R16, R20, !P1 ;  /* 0x0000001410147208 */ /* 0x000fe40004800000 */
[----:B------:R-:W-:Y:S01]  /*0830*/  FSEL R21, R17, R21, !P1 ;  /* 0x0000001511157208 */ /* 0x000fe20004800000 */
[----:B------:R-:W-:Y:S01]  /*0840*/  @!P1 VIADD R27, R6, 0x2 ;  /* 0x00000002061b9836 */ /* 0x000fe20000000000 */
[----:B------:R-:W0:Y:S01]  /*0850*/  LDC.64 R16, c[0x3][R24] ;  /* 0x00c0000018107b82 */ /* 0x000e220000000a00 */
[----:B-1----:R-:W-:-:S08]  /*0860*/  DADD R18, R10, -R18 ;  /* 0x000000000a127229 */ /* 0x002fd00000000812 */
[----:B------:R-:W-:-:S08]  /*0870*/  DMUL R18, R18, R18 ;  /* 0x0000001212127228 */ /* 0x000fd00000000000 */
[----:B------:R-:W-:Y:S01]  /*0880*/  DFMA R18, R22, R22, R18 ;  /* 0x000000161612722b */ /* 0x000fe20000000012 */
[----:B------:R-:W1:Y:S01]  /*0890*/  LDC.64 R22, c[0x3][R24+-0x10] ;  /* 0x00fffc0018167b82 */ /* 0x000e620000000a00 */
[----:B0-----:R-:W-:-:S08]  /*08a0*/  DADD R16, R10, -R16 ;  /* 0x000000000a107229 */ /* 0x001fd00000000810 */
[----:B------:R-:W-:Y:S02]  /*08b0*/  DMUL R16, R16, R16 ;  /* 0x0000001010107228 */ /* 0x000fe40000000000 */
[----:B-1----:R-:W-:-:S08]  /*08c0*/  DADD R22, R14, -R22 ;  /* 0x000000000e167229 */ /* 0x002fd00000000816 */
[----:B------:R-:W-:Y:S02]  /*08d0*/  DFMA R18, R22, R22, R18 ;  /* 0x000000161612722b */ /* 0x000fe40000000012 */
[----:B------:R-:W0:Y:S06]  /*08e0*/  LDC.64 R22, c[0x3][R24+-0x8] ;  /* 0x00fffe0018167b82 */ /* 0x000e2c0000000a00 */
[--C-:B------:R-:W-:Y:S02]  /*08f0*/  DSETP.GEU.AND P2, PT, R20, -R18.reuse, PT ;  /* 0x800000121400722a */ /* 0x100fe40003f4e000 */
[----:B------:R-:W-:-:S10]  /*0900*/  DADD R18, -RZ, -R18 ;  /* 0x00000000ff127229 */ /* 0x000fd40000000912 */
[----:B------:R-:W-:Y:S02]  /*0910*/  FSEL R20, R18, R20, !P2 ;  /* 0x0000001412147208 */ /* 0x000fe40005000000 */
[----:B------:R-:W-:Y:S01]  /*0920*/  FSEL R21, R19, R21, !P2 ;  /* 0x0000001513157208 */ /* 0x000fe20005000000 */
[----:B------:R-:W-:Y:S01]  /*0930*/  @!P2 VIADD R27, R6, 0x3 ;  /* 0x00000003061ba836 */ /* 0x000fe20000000000 */
[----:B------:R-:W1:Y:S01]  /*0940*/  LDC.64 R18, c[0x3][R24+0x18] ;  /* 0x00c0060018127b82 */ /* 0x000e620000000a00 */
[----:B0-----:R-:W-:-:S08]  /*0950*/  DADD R22, R12, -R22 ;  /* 0x000000000c167229 */ /* 0x001fd00000000816 */
[----:B------:R-:W-:Y:S02]  /*0960*/  DFMA R16, R22, R22, R16 ;  /* 0x000000161610722b */ /* 0x000fe40000000010 */
[----:B------:R-:W0:Y:S01]  /*0970*/  LDC.64 R22, c[0x3][R24+0x8] ;  /* 0x00c0020018167b82 */ /* 0x000e220000000a00 */
[----:B-1----:R-:W-:-:S08]  /*0980*/  DADD R18, R10, -R18 ;  /* 0x000000000a127229 */ /* 0x002fd00000000812 */
[----:B------:R-:W-:Y:S02]  /*0990*/  DMUL R18, R18, R18 ;  /* 0x0000001212127228 */ /* 0x000fe40000000000 */
[----:B0-----:R-:W-:-:S08]  /*09a0*/  DADD R22, R14, -R22 ;  /* 0x000000000e167229 */ /* 0x001fd00000000816 */
        /* <DEDUP_REMOVED lines=47> */
[C---:B------:R-:W-:Y:S01]  /*0ca0*/  @!P6 VIADD R27, R6.reuse, 0x7 ;  /* 0x00000007061be836 */ /* 0x040fe20000000000 */
[----:B------:R-:W-:Y:S01]  /*0cb0*/  FSEL R17, R19, R17, !P6 ;  /* 0x0000001113117208 */ /* 0x000fe20007000000 */
[----:B------:R-:W-:Y:S01]  /*0cc0*/  VIADD R6, R6, 0x8 ;  /* 0x0000000806067836 */ /* 0x000fe20000000000 */
[----:B0-----:R-:W-:-:S04]  /*0cd0*/  DADD R22, R12, -R22 ;  /* 0x000000000c167229 */ /* 0x001fc80000000816 */
[----:B------:R-:W-:-:S04]  /*0ce0*/  ISETP.NE.AND P2, PT, R6, UR5, PT ;  /* 0x0000000506007c0c */ /* 0x000fc8000bf45270 */
[----:B------:R-:W-:Y:S02]  /*0cf0*/  DFMA R20, R22, R22, R20 ;  /* 0x000000161614722b */ /* 0x000fe40000000014 */
[----:B------:R0:W1:Y:S02]  /*0d00*/  LDC.64 R22, c[0x3][R24+0x68] ;  /* 0x00c01a0018167b82 */ /* 0x0000640000000a00 */
[----:B0-----:R-:W-:Y:S01]  /*0d10*/  VIADD R24, R24, 0xc0 ;  /* 0x000000c018187836 */ /* 0x001fe20000000000 */
[----:B-1----:R-:W-:-:S08]  /*0d20*/  DADD R22, R14, -R22 ;  /* 0x000000000e167229 */ /* 0x002fd00000000816 */
[----:B------:R-:W-:-:S08]  /*0d30*/  DFMA R20, R22, R22, R20 ;  /* 0x000000161614722b */ /* 0x000fd00000000014 */
[--C-:B------:R-:W-:Y:S02]  /*0d40*/  DSETP.GEU.AND P1, PT, R16, -R20.reuse, PT ;  /* 0x800000141000722a */ /* 0x100fe40003f2e000 */
[----:B------:R-:W-:-:S04]  /*0d50*/  DADD R20, -RZ, -R20 ;  /* 0x00000000ff147229 */ /* 0x000fc80000000914 */
[----:B------:R-:W-:-:S06]  /*0d60*/  SEL R27, R6, R27, !P1 ;  /* 0x0000001b061b7207 */ /* 0x000fcc0004800000 */
[----:B------:R-:W-:Y:S02]  /*0d70*/  FSEL R16, R20, R16, !P1 ;  /* 0x0000001014107208 */ /* 0x000fe40004800000 */
[----:B------:R-:W-:Y:S01]  /*0d80*/  FSEL R17, R21, R17, !P1 ;  /* 0x0000001115117208 */ /* 0x000fe20004800000 */
[----:B------:R-:W-:Y:S06]  /*0d90*/  @P2 BRA `(.L_x_8) ;  /* 0xfffffff8002c2947 */ /* 0x000fec000383ffff */
[----:B------:R-:W-:-:S07]  /*0da0*/  VIADD R6, R6, 0x1 ;  /* 0x0000000106067836 */ /* 0x000fce0000000000 */
.L_x_7:
[----:B------:R-:W-:-:S09]  /*0db0*/  ULOP3.LUT UP2, URZ, UR7, 0x7, URZ, 0xc0, !UPT ;  /* 0x0000000707ff7892 */ /* 0x000fd2000f84c0ff */
[----:B------:R-:W-:Y:S05]  /*0dc0*/  BRA.U !UP2, `(.L_x_9) ;  /* 0x000000050aa87547 */ /* 0x000fea000b800000 */
[----:B------:R-:W-:Y:S01]  /*0dd0*/  ULOP3.LUT UP2, URZ, UR8, 0x3, URZ, 0xc0, !UPT ;  /* 0x0000000308ff7892 */ /* 0x000fe2000f84c0ff */
[----:B------:R-:W-:Y:S10]  /*0de0*/  BRA.U !UP1, `(.L_x_10) ;  /* 0x0000000109e87547 */ /* 0x000ff4000b800000 */
[----:B------:R-:W-:-:S04]  /*0df0*/  IMAD R24, R6, 0x18, RZ ;  /* 0x0000001806187824 */ /* 0x000fc800078e02ff */
[----:B------:R-:W0:Y:S08]  /*0e00*/  LDC.64 R18, c[0x3][R24+0x8] ;  /* 0x00c0020018127b82 */ /* 0x000e300000000a00 */
[----:B------:R-:W1:Y:S08]  /*0e10*/  LDC.64 R22, c[0x3][R24] ;  /* 0x00c0000018167b82 */ /* 0x000e700000000a00 */
[----:B------:R-:W2:Y:S01]  /*0e20*/  LDC.64 R20, c[0x3][R24+0x10] ;  /* 0x00c0040018147b82 */ /* 0x000ea20000000a00 */
[----:B0-----:R-:W-:-:S02]  /*0e30*/  DADD R18, R10, -R18 ;  /* 0x000000000a127229 */ /* 0x001fc40000000812 */
        /* <DEDUP_REMOVED lines=8> */
[----:B------:R-:W1:Y:S05]  /*0ec0*/  LDC.64 R20, c[0x3][R24+0x20] ;  /* 0x00c0080018147b82 */ /* 0x000e6a0000000a00 */
[----:B------:R-:W-:Y:S02]  /*0ed0*/  SEL R27, R6, R27, !P1 ;  /* 0x0000001b061b7207 */ /* 0x000fe40004800000 */
[----:B------:R-:W-:Y:S01]  /*0ee0*/  FSEL R18, R18, R16, !P1 ;  /* 0x0000001012127208 */ /* 0x000fe20004800000 */
[----:B0-----:R-:W-:Y:S01]  /*0ef0*/  DADD R22, R12, -R22 ;  /* 0x000000000c167229 */ /* 0x001fe20000000816 */
[----:B------:R-:W-:-:S02]  /*0f00*/  FSEL R19, R19, R17, !P1 ;  /* 0x0000001113137208 */ /* 0x000fc40004800000 */
[----:B------:R-:W0:Y:S01]  /*0f10*/  LDC.64 R16, c[0x3][R24+0x28] ;  /* 0x00c00a0018107b82 */ /* 0x000e220000000a00 */
        /* <DEDUP_REMOVED lines=14> */
[----:B-1----:R-:W-:Y:S02]  /*1000*/  DADD R20, R12, -R20 ;  /* 0x000000000c147229 */ /* 0x002fe40000000814 */
        /* <DEDUP_REMOVED lines=13> */
[----:B0-----:R-:W-:-:S08]  /*10e0*/  DADD R20, R12, -R20 ;  /* 0x000000000c147229 */ /* 0x001fd00000000814 */
[----:B------:R-:W-:Y:S02]  /*10f0*/  DFMA R18, R20, R20, R18 ;  /* 0x000000141412722b */ /* 0x000fe40000000012 */
[----:B------:R-:W0:Y:S02]  /*1100*/  LDC.64 R20, c[0x3][R24+0x58] ;  /* 0x00c0160018147b82 */ /* 0x000e240000000a00 */
[----:B0-----:R-:W-:-:S08]  /*1110*/  DADD R20, R14, -R20 ;  /* 0x000000000e147229 */ /* 0x001fd00000000814 */
[----:B------:R-:W-:-:S08]  /*1120*/  DFMA R18, R20, R20, R18 ;  /* 0x000000141412722b */ /* 0x000fd00000000012 */
[--C-:B------:R-:W-:Y:S02]  /*1130*/  DSETP.GEU.AND P4, PT, R16, -R18.reuse, PT ;  /* 0x800000121000722a */ /* 0x100fe40003f8e000 */
[----:B------:R-:W-:-:S10]  /*1140*/  DADD R18, -RZ, -R18 ;  /* 0x00000000ff127229 */ /* 0x000fd40000000912 */
[----:B------:R-:W-:Y:S02]  /*1150*/  FSEL R16, R18, R16, !P4 ;  /* 0x0000001012107208 */ /* 0x000fe40006000000 */
[C---:B------:R-:W-:Y:S01]  /*1160*/  @!P4 VIADD R27, R6.reuse, 0x3 ;  /* 0x00000003061bc836 */ /* 0x040fe20000000000 */
[----:B------:R-:W-:Y:S01]  /*1170*/  FSEL R17, R19, R17, !P4 ;  /* 0x0000001113117208 */ /* 0x000fe20006000000 */
[----:B------:R-:W-:-:S07]  /*1180*/  VIADD R6, R6, 0x4 ;  /* 0x0000000406067836 */ /* 0x000fce0000000000 */
.L_x_10:
        /* <DEDUP_REMOVED lines=11> */
[----:B------:R-:W-:-:S08]  /*1240*/  DFMA R22, R20, R20, R22 ;  /* 0x000000141416722b */ /* 0x000fd00000000016 */
[----:B------:R-:W-:Y:S02]  /*1250*/  DFMA R18, R18, R18, R22 ;  /* 0x000000121212722b */ /* 0x000fe40000000016 */
[----:B------:R-:W0:Y:S06]  /*1260*/  LDC.64 R22, c[0x3][R24+0x28] ;  /* 0x00c00a0018167b82 */ /* 0x000e2c0000000a00 */
[--C-:B------:R-:W-:Y:S02]  /*1270*/  DADD R20, -RZ, -R18.reuse ;  /* 0x00000000ff147229 */ /* 0x100fe40000000912 */
[----:B------:R-:W-:Y:S01]  /*1280*/  DSETP.GEU.AND P1, PT, R16, -R18, PT ;  /* 0x800000121000722a */ /* 0x000fe20003f2e000 */
[----:B------:R-:W1:Y:S05]  /*1290*/  LDC.64 R18, c[0x3][R24+0x20] ;  /* 0x00c0080018127b82 */ /* 0x000e6a0000000a00 */
[----:B------:R-:W-:-:S02]  /*12a0*/  SEL R27, R6, R27, !P1 ;  /* 0x0000001b061b7207 */ /* 0x000fc40004800000 */
[----:B------:R-:W-:Y:S02]  /*12b0*/  FSEL R16, R20, R16, !P1 ;  /* 0x0000001014107208 */ /* 0x000fe40004800000 */
[----:B------:R-:W-:Y:S02]  /*12c0*/  FSEL R17, R21, R17, !P1 ;  /* 0x0000001115117208 */ /* 0x000fe40004800000 */
[----:B------:R-:W2:Y:S01]  /*12d0*/  LDC.64 R20, c[0x3][R24+0x18] ;  /* 0x00c0060018147b82 */ /* 0x000ea20000000a00 */
[----:B0-----:R-:W-:Y:S02]  /*12e0*/  DADD R22, R14, -R22 ;  /* 0x000000000e167229 */ /* 0x001fe40000000816 */
[----:B-1----:R-:W-:-:S08]  /*12f0*/  DADD R18, R10, -R18 ;  /* 0x000000000a127229 */ /* 0x002fd00000000812 */
[----:B------:R-:W-:Y:S02]  /*1300*/  DMUL R18, R18, R18 ;  /* 0x0000001212127228 */ /* 0x000fe40000000000 */
[----:B--2---:R-:W-:-:S08]  /*1310*/  DADD R20, R12, -R20 ;  /* 0x000000000c147229 */ /* 0x004fd00000000814 */
[----:B------:R-:W-:-:S08]  /*1320*/  DFMA R18, R20, R20, R18 ;  /* 0x000000141412722b */ /* 0x000fd00000000012 */
[----:B------:R-:W-:-:S08]  /*1330*/  DFMA R18, R22, R22, R18 ;  /* 0x000000161612722b */ /* 0x000fd00000000012 */
[--C-:B------:R-:W-:Y:S02]  /*1340*/  DSETP.GEU.AND P2, PT, R16, -R18.reuse, PT ;  /* 0x800000121000722a */ /* 0x100fe40003f4e000 */
[----:B------:R-:W-:-:S10]  /*1350*/  DADD R18, -RZ, -R18 ;  /* 0x00000000ff127229 */ /* 0x000fd40000000912 */
[----:B------:R-:W-:Y:S02]  /*1360*/  FSEL R16, R18, R16, !P2 ;  /* 0x0000001012107208 */ /* 0x000fe40005000000 */
[C---:B------:R-:W-:Y:S01]  /*1370*/  @!P2 VIADD R27, R6.reuse, 0x1 ;  /* 0x00000001061ba836 */ /* 0x040fe20000000000 */
[----:B------:R-:W-:Y:S01]  /*1380*/  FSEL R17, R19, R17, !P2 ;  /* 0x0000001113117208 */ /* 0x000fe20005000000 */
[----:B------:R-:W-:-:S07]  /*1390*/  VIADD R6, R6, 0x2 ;  /* 0x0000000206067836 */ /* 0x000fce0000000000 */
.L_x_11:
[----:B------:R-:W-:Y:S05]  /*13a0*/  BRA.U !UP2, `(.L_x_9) ;  /* 0x000000010a307547 */ /* 0x000fea000b800000 */
        /* <DEDUP_REMOVED lines=9> */
[----:B------:R-:W-:-:S08]  /*1440*/  DFMA R20, R18, R18, R20 ;  /* 0x000000121214722b */ /* 0x000fd00000000014 */
[----:B------:R-:W-:-:S06]  /*1450*/  DSETP.GEU.AND P1, PT, R16, -R20, PT ;  /* 0x800000141000722a */ /* 0x000fcc0003f2e000 */
[----:B------:R-:W-:-:S08]  /*1460*/  SEL R27, R6, R27, !P1 ;  /* 0x0000001b061b7207 */ /* 0x000fd00004800000 */
.L_x_9:
[----:B------:R0:W-:Y:S01]  /*1470*/  STG.E.U8 desc[UR12][R8.64+0x3], R27 ;  /* 0x0000031b08007986 */ /* 0x0001e2000c10110c */
[----:B------:R-:W-:Y:S05]  /*1480*/  @!P0 BRA `(.L_x_12) ;  /* 0xffffffec00ec8947 */ /* 0x000fea000383ffff */
.L_x_6:
[----:B------:R-:W-:Y:S05]  /*1490*/  BSYNC.RECONVERGENT B0 ;  /* 0x0000000000007941 */ /* 0x000fea0003800200 */
.L_x_5:
[----:B------:R-:W1:Y:S01]  /*14a0*/  LDCU.64 UR10, c[0x0][0x388] ;  /* 0x00007100ff0a77ac */ /* 0x000e620008000a00 */
[----:B------:R-:W-:-:S05]  /*14b0*/  IADD3 R5, P0, PT, R0, R5, RZ ;  /* 0x0000000500057210 */ /* 0x000fca0007f1e0ff */
[----:B------:R-:W-:Y:S01]  /*14c0*/  IMAD.X R7, RZ, RZ, R7, P0 ;  /* 0x000000ffff077224 */ /* 0x000fe200000e0607 */
[----:B-1----:R-:W-:-:S04]  /*14d0*/  ISETP.GE.U32.AND P0, PT, R5, UR10, PT ;  /* 0x0000000a05007c0c */ /* 0x002fc8000bf06070 */
[----:B------:R-:W-:-:S13]  /*14e0*/  ISETP.GE.U32.AND.EX P0, PT, R7, UR11, PT, P0 ;  /* 0x0000000b07007c0c */ /* 0x000fda000bf06100 */
[----:B------:R-:W-:Y:S05]  /*14f0*/  @!P0 BRA `(.L_x_13) ;  /* 0xffffffec00b48947 */ /* 0x000fea000383ffff */
[----:B------:R-:W-:Y:S05]  /*1500*/  EXIT ;  /* 0x000000000000794d */ /* 0x000fea0003800000 */
.L_x_14:
[----:B------:R-:W-:-:S00]  /*1510*/  BRA `(.L_x_14) ;  /* 0xfffffffc00fc7947 */ /* 0x000fc0000383ffff */
[----:B------:R-:W-:-:S00]  /*1520*/  NOP ;  /* 0x0000000000007918 */ /* 0x000fc00000000000 */
        /* <DEDUP_REMOVED lines=13> */
.L_x_15:


//--------------------- .nv.shared.reserved.0     --------------------------
	.section	.nv.shared.reserved.0,"aw",@nobits
	.weak		__nv_reservedSMEM_offset_0_alias
	.size		__nv_reservedSMEM_offset_0_alias, 0, 64
	.other		__nv_reservedSMEM_offset_0_alias,@"STO_CUDA_RESERVED_SHARED STV_DEFAULT"
__nv_reservedSMEM_offset_0_alias:
	.zero		0
	.zero		64


//--------------------- .nv.constant0._Z22min_dist_method_kernelP6uchar4mm --------------------------
	.section	.nv.constant0._Z22min_dist_method_kernelP6uchar4mm,"a",@progbits
	.sectionflags	@""
	.align	4
.nv.constant0._Z22min_dist_method_kernelP6uchar4mm:
	.zero		920


//--------------------- SYMBOLS --------------------------

	.type		.nv.reservedSmem.offset0,@object
	.size		.nv.reservedSmem.offset0,0x4
